	.headerflags	@"EF_CUDA_TEXMODE_UNIFIED EF_CUDA_64BIT_ADDRESS EF_CUDA_ACCELERATORS EF_CUDA_SM90 EF_CUDA_VIRTUAL_SM(EF_CUDA_SM90)"
	.elftype	@"ET_EXEC"


//--------------------- .nv.info                  --------------------------
	.section	.nv.info,"",@"SHT_CUDA_INFO"
	.align	4


	//----- nvinfo : EIATTR_REGCOUNT
	.align		4
        /*0000*/ 	.byte	0x04, 0x2f
        /*0002*/ 	.short	(.L_1 - .L_0)
	.align		4
.L_0:
        /*0004*/ 	.word	index@(triton_per_fused__softmax_4)
        /*0008*/ 	.word	0x0000000e


	//----- nvinfo : EIATTR_MIN_STACK_SIZE
	.align		4
.L_1:
        /*000c*/ 	.byte	0x04, 0x12
        /*000e*/ 	.short	(.L_3 - .L_2)
	.align		4
.L_2:
        /*0010*/ 	.word	index@(triton_per_fused__softmax_4)
        /*0014*/ 	.word	0x00000000


	//----- nvinfo : EIATTR_FRAME_SIZE
	.align		4
.L_3:
        /*0018*/ 	.byte	0x04, 0x11
        /*001a*/ 	.short	(.L_5 - .L_4)
	.align		4
.L_4:
        /*001c*/ 	.word	index@(triton_per_fused__softmax_4)
        /*0020*/ 	.word	0x00000000


	//----- nvinfo : EIATTR_MIN_STACK_SIZE
	.align		4
.L_5:
        /*0024*/ 	.byte	0x04, 0x12
        /*0026*/ 	.short	(.L_7 - .L_6)
	.align		4
.L_6:
        /*0028*/ 	.word	index@(triton_per_fused__softmax_4)
        /*002c*/ 	.word	0x00000000
.L_7:


//--------------------- .nv.info.triton_per_fused__softmax_4 --------------------------
	.section	.nv.info.triton_per_fused__softmax_4,"",@"SHT_CUDA_INFO"
	.sectionflags	@""
	.align	4


	//----- nvinfo : EIATTR_CUDA_API_VERSION
	.align		4
        /*0000*/ 	.byte	0x04, 0x37
        /*0002*/ 	.short	(.L_9 - .L_8)
.L_8:
        /*0004*/ 	.word	0x0000007c


	//----- nvinfo : EIATTR_KPARAM_INFO
	.align		4
.L_9:
        /*0008*/ 	.byte	0x04, 0x17
        /*000a*/ 	.short	(.L_11 - .L_10)
.L_10:
        /*000c*/ 	.word	0x00000000
        /*0010*/ 	.short	0x0002
        /*0012*/ 	.short	0x000c
        /*0014*/ 	.byte	0x00, 0xf0, 0x11, 0x00


	//----- nvinfo : EIATTR_KPARAM_INFO
	.align		4
.L_11:
        /*0018*/ 	.byte	0x04, 0x17
        /*001a*/ 	.short	(.L_13 - .L_12)
.L_12:
        /*001c*/ 	.word	0x00000000
        /*0020*/ 	.short	0x0001
        /*0022*/ 	.short	0x0008
        /*0024*/ 	.byte	0x00, 0xf0, 0x11, 0x00


	//----- nvinfo : EIATTR_KPARAM_INFO
	.align		4
.L_13:
        /*0028*/ 	.byte	0x04, 0x17
        /*002a*/ 	.short	(.L_15 - .L_14)
.L_14:
        /*002c*/ 	.word	0x00000000
        /*0030*/ 	.short	0x0000
        /*0032*/ 	.short	0x0000
        /*0034*/ 	.byte	0x00, 0xf4, 0x21, 0x00


	//----- nvinfo : EIATTR_SPARSE_MMA_MASK
	.align		4
.L_15:
        /*0038*/ 	.byte	0x03, 0x50
        /*003a*/ 	.short	0x0000


	//----- nvinfo : EIATTR_MAXREG_COUNT
	.align		4
        /*003c*/ 	.byte	0x03, 0x1b
        /*003e*/ 	.short	0x00ff


	//----- nvinfo : EIATTR_COOP_GROUP_MASK_REGIDS
	.align		4
        /*0040*/ 	.byte	0x04, 0x29
        /*0042*/ 	.short	(.L_17 - .L_16)


	//   ....[0]....
.L_16:
        /*0044*/ 	.word	0xffffffff


	//   ....[1]....
        /*0048*/ 	.word	0xffffffff


	//   ....[2]....
        /*004c*/ 	.word	0xffffffff


	//   ....[3]....
        /*0050*/ 	.word	0xffffffff


	//   ....[4]....
        /*0054*/ 	.word	0xffffffff


	//   ....[5]....
        /*0058*/ 	.word	0xffffffff


	//   ....[6]....
        /*005c*/ 	.word	0xffffffff


	//   ....[7]....
        /*0060*/ 	.word	0xffffffff


	//   ....[8]....
        /*0064*/ 	.word	0xffffffff


	//   ....[9]....
        /*0068*/ 	.word	0xffffffff


	//----- nvinfo : EIATTR_COOP_GROUP_INSTR_OFFSETS
	.align		4
.L_17:
        /*006c*/ 	.byte	0x04, 0x28
        /*006e*/ 	.short	(.L_19 - .L_18)


	//   ....[0]....
.L_18:
        /*0070*/ 	.word	0x00000110


	//   ....[1]....
        /*0074*/ 	.word	0x00000150


	//   ....[2]....
        /*0078*/ 	.word	0x00000190


	//   ....[3]....
        /*007c*/ 	.word	0x000001d0


	//   ....[4]....
        /*0080*/ 	.word	0x00000210


	//   ....[5]....
        /*0084*/ 	.word	0x000002d0


	//   ....[6]....
        /*0088*/ 	.word	0x000002f0


	//   ....[7]....
        /*008c*/ 	.word	0x00000310


	//   ....[8]....
        /*0090*/ 	.word	0x00000330


	//   ....[9]....
        /*0094*/ 	.word	0x00000350


	//----- nvinfo : EIATTR_EXIT_INSTR_OFFSETS
	.align		4
.L_19:
        /*0098*/ 	.byte	0x04, 0x1c
        /*009a*/ 	.short	(.L_21 - .L_20)


	//   ....[0]....
.L_20:
        /*009c*/ 	.word	0x000003f0


	//   ....[1]....
        /*00a0*/ 	.word	0x00000410


	//----- nvinfo : EIATTR_REQNTID
	.align		4
.L_21:
        /*00a4*/ 	.byte	0x04, 0x10
        /*00a6*/ 	.short	(.L_23 - .L_22)
.L_22:
        /*00a8*/ 	.word	0x00000040
        /*00ac*/ 	.word	0x00000001
        /*00b0*/ 	.word	0x00000001


	//----- nvinfo : EIATTR_CRS_STACK_SIZE
	.align		4
.L_23:
        /*00b4*/ 	.byte	0x04, 0x1e
        /*00b6*/ 	.short	(.L_25 - .L_24)
.L_24:
        /*00b8*/ 	.word	0x00000000


	//----- nvinfo : EIATTR_CBANK_PARAM_SIZE
	.align		4
.L_25:
        /*00bc*/ 	.byte	0x03, 0x19
        /*00be*/ 	.short	0x0010


	//----- nvinfo : EIATTR_PARAM_CBANK
	.align		4
        /*00c0*/ 	.byte	0x04, 0x0a
        /*00c2*/ 	.short	(.L_27 - .L_26)
	.align		4
.L_26:
        /*00c4*/ 	.word	index@(.nv.constant0.triton_per_fused__softmax_4)
        /*00c8*/ 	.short	0x0210
        /*00ca*/ 	.short	0x0010


	//----- nvinfo : EIATTR_SW_WAR
	.align		4
.L_27:
        /*00cc*/ 	.byte	0x04, 0x36
        /*00ce*/ 	.short	(.L_29 - .L_28)
.L_28:
        /*00d0*/ 	.word	0x00000008
.L_29:


//--------------------- .nv.callgraph             --------------------------
	.section	.nv.callgraph,"",@"SHT_CUDA_CALLGRAPH"
	.align	4
	.sectionentsize	8
	.align		4
        /*0000*/ 	.word	0x00000000
	.align		4
        /*0004*/ 	.word	0xffffffff
	.align		4
        /*0008*/ 	.word	0x00000000
	.align		4
        /*000c*/ 	.word	0xfffffffe
	.align		4
        /*0010*/ 	.word	0x00000000
	.align		4
        /*0014*/ 	.word	0xfffffffd
	.align		4
        /*0018*/ 	.word	0x00000000
	.align		4
        /*001c*/ 	.word	0xfffffffc


//--------------------- .text.triton_per_fused__softmax_4 --------------------------
	.section	.text.triton_per_fused__softmax_4,"ax",@progbits
	.align	128
        .global         triton_per_fused__softmax_4
        .type           triton_per_fused__softmax_4,@function
        .size           triton_per_fused__softmax_4,(.L_x_2 - triton_per_fused__softmax_4)
        .other          triton_per_fused__softmax_4,@"STO_CUDA_ENTRY STV_DEFAULT"
triton_per_fused__softmax_4:
.text.triton_per_fused__softmax_4:
[----:B------:R-:W0:Y:S02]  /*0000*/  LDC R1, c[0x0][0x28] ;  /* 0x00000a00ff017b82 */ /* 0x000e240000000800 */
[----:B------:R-:W1:Y:S01]  /*0010*/  S2R R5, SR_CTAID.X ;  /* 0x0000000000057919 */ /* 0x000e620000002500 */
[----:B------:R-:W2:Y:S01]  /*0020*/  LDC.64 R2, c[0x0][0x210] ;  /* 0x00008400ff027b82 */ /* 0x000ea20000000a00 */
[----:B------:R-:W-:Y:S01]  /*0030*/  ULDC.64 UR4, c[0x0][0x208] ;  /* 0x0000820000047ab9 */ /* 0x000fe20000000a00 */
[----:B------:R-:W3:Y:S01]  /*0040*/  S2R R11, SR_TID.X ;  /* 0x00000000000b7919 */ /* 0x000ee20000002100 */
[----:B-1----:R-:W-:Y:S02]  /*0050*/  ISETP.GE.AND P0, PT, R5, 0x44, PT ;  /* 0x000000440500780c */ /* 0x002fe40003f06270 */
[----:B---3--:R-:W-:-:S04]  /*0060*/  LOP3.LUT R0, R11, 0x1f, RZ, 0xc0, !PT ;  /* 0x0000001f0b007812 */ /* 0x008fc800078ec0ff */
[----:B------:R-:W-:Y:S01]  /*0070*/  ISETP.LT.U32.AND P0, PT, R0, 0x11, !P0 ;  /* 0x000000110000780c */ /* 0x000fe20004701070 */
[----:B------:R-:W-:Y:S02]  /*0080*/  IMAD R5, R5, 0x11, R0 ;  /* 0x0000001105057824 */ /* 0x000fe400078e0200 */
[----:B------:R-:W-:Y:S02]  /*0090*/  IMAD.MOV.U32 R0, RZ, RZ, RZ ;  /* 0x000000ffff007224 */ /* 0x000fe400078e00ff */
[----:B--2---:R-:W-:-:S08]  /*00a0*/  IMAD.WIDE R2, R5, 0x4, R2 ;  /* 0x0000000405027825 */ /* 0x004fd000078e0202 */
[----:B------:R-:W-:Y:S05]  /*00b0*/  @!P0 BRA `(.L_x_0) ;  /* 0x0000000000048947 */ /* 0x000fea0003800000 */
[----:B------:R1:W5:Y:S02]  /*00c0*/  LDG.E R0, desc[UR4][R2.64] ;  /* 0x0000000402007981 */ /* 0x000364000c1e1900 */
.L_x_0:
[----:B-----5:R-:W-:-:S04]  /*00d0*/  SEL R0, R0, RZ, P0 ;  /* 0x000000ff00007207 */ /* 0x020fc80000000000 */
[----:B------:R-:W-:-:S04]  /*00e0*/  FSEL R5, R0, -INF , P0 ;  /* 0xff80000000057808 */ /* 0x000fc80000000000 */
[C---:B------:R-:W-:Y:S01]  /*00f0*/  FSETP.NAN.AND P2, PT, R5.reuse, R5, PT ;  /* 0x000000050500720b */ /* 0x040fe20003f48000 */
[----:B------:R-:W-:Y:S05]  /*0100*/  WARPSYNC.ALL ;  /* 0x0000000000007948 */ /* 0x000fea0003800000 */
[----:B------:R-:W2:Y:S02]  /*0110*/  SHFL.BFLY PT, R4, R5, 0x10, 0x1f ;  /* 0x0e001f0005047f89 */ /* 0x000ea400000e0000 */
[----:B--2---:R-:W-:-:S13]  /*0120*/  FSETP.GT.AND P1, PT, R5, R4, PT ;  /* 0x000000040500720b */ /* 0x004fda0003f24000 */
[----:B------:R-:W-:-:S04]  /*0130*/  @!P1 FSEL R5, R5, R4, P2 ;  /* 0x0000000405059208 */ /* 0x000fc80001000000 */
[C---:B------:R-:W-:Y:S01]  /*0140*/  FSETP.NAN.AND P2, PT, R5.reuse, R5, PT ;  /* 0x000000050500720b */ /* 0x040fe20003f48000 */
        /* <DEDUP_REMOVED lines=14> */
[----:B------:R-:W-:-:S05]  /*0230*/  @!P1 FSEL R5, R5, R4, P2 ;  /* 0x0000000405059208 */ /* 0x000fca0001000000 */
[----:B------:R-:W-:-:S04]  /*0240*/  FADD R0, R0, -R5 ;  /* 0x8000000500007221 */ /* 0x000fc80000000000 */
[----:B------:R-:W-:-:S05]  /*0250*/  FMUL R0, R0, 1.4426950216293334961 ;  /* 0x3fb8aa3b00007820 */ /* 0x000fca0000400000 */
[----:B------:R-:W-:-:S13]  /*0260*/  FSETP.GEU.AND P1, PT, R0, -126, PT ;  /* 0xc2fc00000000780b */ /* 0x000fda0003f2e000 */
[----:B------:R-:W-:-:S04]  /*0270*/  @!P1 FMUL R0, R0, 0.5 ;  /* 0x3f00000000009820 */ /* 0x000fc80000400000 */
[----:B------:R-:W2:Y:S02]  /*0280*/  MUFU.EX2 R4, R0 ;  /* 0x0000000000047308 */ /* 0x000ea40000000800 */
[----:B--2---:R-:W-:Y:S01]  /*0290*/  @!P1 FMUL R4, R4, R4 ;  /* 0x0000000404049220 */ /* 0x004fe20000400000 */
[----:B------:R-:W-:-:S04]  /*02a0*/  LOP3.LUT P1, RZ, R11, 0x20, RZ, 0xc0, !PT ;  /* 0x000000200bff7812 */ /* 0x000fc8000782c0ff */
[----:B------:R-:W-:Y:S02]  /*02b0*/  FSEL R6, R4, RZ, P0 ;  /* 0x000000ff04067208 */ /* 0x000fe40000000000 */
[----:B------:R-:W-:-:S03]  /*02c0*/  PLOP3.LUT P0, PT, P1, P0, PT, 0x8, 0x0 ;  /* 0x000000000000781c */ /* 0x000fc60000f00170 */
[----:B------:R-:W2:Y:S02]  /*02d0*/  SHFL.BFLY PT, R5, R6, 0x10, 0x1f ;  /* 0x0e001f0006057f89 */ /* 0x000ea400000e0000 */
[----:B--2---:R-:W-:-:S05]  /*02e0*/  FADD R5, R6, R5 ;  /* 0x0000000506057221 */ /* 0x004fca0000000000 */
        /* <DEDUP_REMOVED lines=8> */
[C---:B------:R-:W-:Y:S02]  /*0370*/  FSETP.GT.AND P3, PT, |R9|.reuse, 8.50705917302346158658e+37, PT ;  /* 0x7e8000000900780b */ /* 0x040fe40003f64200 */
[----:B------:R-:W-:-:S11]  /*0380*/  FSETP.GEU.AND P2, PT, |R9|, 1.175494350822287508e-38, PT ;  /* 0x008000000900780b */ /* 0x000fd60003f4e200 */
[----:B------:R-:W-:Y:S01]  /*0390*/  @P3 FMUL R9, R9, 0.25 ;  /* 0x3e80000009093820 */ /* 0x000fe20000400000 */
[----:B------:R-:W-:-:S03]  /*03a0*/  @P3 FMUL R4, R4, 0.25 ;  /* 0x3e80000004043820 */ /* 0x000fc60000400000 */
[----:B------:R-:W-:Y:S01]  /*03b0*/  @!P2 FMUL R9, R9, 16777216 ;  /* 0x4b8000000909a820 */ /* 0x000fe20000400000 */
[----:B------:R-:W-:-:S05]  /*03c0*/  @!P2 FMUL R4, R4, 16777216 ;  /* 0x4b8000000404a820 */ /* 0x000fca0000400000 */
[----:B------:R-:W2:Y:S02]  /*03d0*/  MUFU.RCP R9, R9 ;  /* 0x0000000900097308 */ /* 0x000ea40000001000 */
[----:B--2---:R-:W-:Y:S01]  /*03e0*/  FMUL R5, R9, R4 ;  /* 0x0000000409057220 */ /* 0x004fe20000400000 */
[----:B------:R-:W-:Y:S06]  /*03f0*/  @!P0 EXIT ;  /* 0x000000000000894d */ /* 0x000fec0003800000 */
[----:B------:R-:W-:Y:S01]  /*0400*/  STG.E desc[UR4][R2.64], R5 ;  /* 0x0000000502007986 */ /* 0x000fe2000c101904 */
[----:B------:R-:W-:Y:S05]  /*0410*/  EXIT ;  /* 0x000000000000794d */ /* 0x000fea0003800000 */
.L_x_1:
[----:B------:R-:W-:-:S00]  /*0420*/  BRA `(.L_x_1) ;  /* 0xfffffffc00fc7947 */ /* 0x000fc0000383ffff */
[----:B------:R-:W-:-:S00]  /*0430*/  NOP ;  /* 0x0000000000007918 */ /* 0x000fc00000000000 */
        /* <DEDUP_REMOVED lines=12> */
.L_x_2:


//--------------------- .nv.constant0.triton_per_fused__softmax_4 --------------------------
	.section	.nv.constant0.triton_per_fused__softmax_4,"a",@progbits
	.sectionflags	@""
	.align	4
.nv.constant0.triton_per_fused__softmax_4:
	.zero		544
